//
// Generated by NVIDIA NVVM Compiler
//
// Compiler Build ID: CL-36424714
// Cuda compilation tools, release 13.0, V13.0.88
// Based on NVVM 20.0.0
//

.version 9.0
.target sm_100
.address_size 64

	// .globl	_Z6kernelPdS_S_i

.visible .entry _Z6kernelPdS_S_i(
	.param .u64 .ptr .align 1 _Z6kernelPdS_S_i_param_0,
	.param .u64 .ptr .align 1 _Z6kernelPdS_S_i_param_1,
	.param .u64 .ptr .align 1 _Z6kernelPdS_S_i_param_2,
	.param .u32 _Z6kernelPdS_S_i_param_3
)
{
	.reg .pred 	%p<2>;
	.reg .b32 	%r<7>;
	.reg .b64 	%rd<11>;
	.reg .b64 	%fd<7>;

	ld.param.u64 	%rd4, [_Z6kernelPdS_S_i_param_0];
	ld.param.u64 	%rd5, [_Z6kernelPdS_S_i_param_1];
	ld.param.u64 	%rd6, [_Z6kernelPdS_S_i_param_2];
	ld.param.u32 	%r1, [_Z6kernelPdS_S_i_param_3];
	cvta.to.global.u64 	%rd7, %rd6;
	cvta.to.global.u64 	%rd8, %rd5;
	cvta.to.global.u64 	%rd9, %rd4;
	mov.u32 	%r2, %ctaid.x;
	mov.u32 	%r3, %ntid.x;
	mov.u32 	%r4, %tid.x;
	mad.lo.s32 	%r5, %r2, %r3, %r4;
	mul.wide.s32 	%rd10, %r5, 8;
	add.s64 	%rd1, %rd9, %rd10;
	ld.global.f64 	%fd1, [%rd1];
	add.s64 	%rd2, %rd8, %rd10;
	ld.global.f64 	%fd2, [%rd2];
	add.f64 	%fd3, %fd1, %fd2;
	add.s64 	%rd3, %rd7, %rd10;
	st.global.f64 	[%rd3], %fd3;
	add.s32 	%r6, %r1, -640;
	setp.ge.s32 	%p1, %r5, %r6;
	@%p1 bra 	$L__BB0_2;
	ld.global.f64 	%fd4, [%rd1+5120];
	ld.global.f64 	%fd5, [%rd2+5120];
	add.f64 	%fd6, %fd4, %fd5;
	st.global.f64 	[%rd3+5120], %fd6;
$L__BB0_2:
	ret;

}


// ===== COMPILED SASS (sm_100) =====

	.target	sm_100

	.elftype	@"ET_EXEC"


//--------------------- .note.nv.tkinfo           --------------------------
	.section	.note.nv.tkinfo,"",@"SHT_NOTE"
	.sectionflags	@"SHF_NOTE_NV_TKINFO"
	.tkinfo
        /*0018*/ 	.word	0x00000002
        /*0030*/ 	.string	""
        /*0030*/ 	.string	"ptxas"
        /*0030*/ 	.string	"Cuda compilation tools, release 13.0, V13.0.88"
        /*0030*/ 	.string	"Build cuda_13.0.r13.0/compiler.36424714_0"
        /*0030*/ 	.string	"-arch sm_100 -m 64 "



//--------------------- .note.nv.cuinfo           --------------------------
	.section	.note.nv.cuinfo,"",@"SHT_NOTE"
	.sectionflags	@"SHF_NOTE_NV_CUINFO"
        /*0018*/ 	.short	0x0002
        /*001a*/ 	.short	0x0064
        /*001c*/ 	.short	0x0082
	.zero		2


//--------------------- .nv.info                  --------------------------
	.section	.nv.info,"",@"SHT_CUDA_INFO"
	.align	4


	//----- nvinfo : EIATTR_REGCOUNT
	.align		4
        /*0000*/ 	.byte	0x04, 0x2f
        /*0002*/ 	.short	(.L_1 - .L_0)
	.align		4
.L_0:
        /*0004*/ 	.word	index@(_Z6kernelPdS_S_i)
        /*0008*/ 	.word	0x00000010


	//----- nvinfo : EIATTR_FRAME_SIZE
	.align		4
.L_1:
        /*000c*/ 	.byte	0x04, 0x11
        /*000e*/ 	.short	(.L_3 - .L_2)
	.align		4
.L_2:
        /*0010*/ 	.word	index@(_Z6kernelPdS_S_i)
        /*0014*/ 	.word	0x00000000


	//----- nvinfo : EIATTR_MIN_STACK_SIZE
	.align		4
.L_3:
        /*0018*/ 	.byte	0x04, 0x12
        /*001a*/ 	.short	(.L_5 - .L_4)
	.align		4
.L_4:
        /*001c*/ 	.word	index@(_Z6kernelPdS_S_i)
        /*0020*/ 	.word	0x00000000
.L_5:


//--------------------- .nv.compat                --------------------------
	.section	.nv.compat,"",@"SHT_CUDA_COMPAT_INFO"
	.align	4
        /*0000*/ 	.byte	0x02, 0x09, 0x00, 0x00, 0x02, 0x02, 0x01, 0x00, 0x02, 0x05, 0x05, 0x00, 0x03, 0x07, 0x01, 0x01
        /*0010*/ 	.byte	0x02, 0x03, 0x00, 0x00, 0x02, 0x06, 0x01, 0x00, 0x04, 0x0b, 0x08, 0x00, 0x01, 0x00, 0x00, 0x00
        /*0020*/ 	.byte	0x00, 0x00, 0x00, 0x00


//--------------------- .nv.info._Z6kernelPdS_S_i --------------------------
	.section	.nv.info._Z6kernelPdS_S_i,"",@"SHT_CUDA_INFO"
	.sectionflags	@""
	.align	4


	//----- nvinfo : EIATTR_CUDA_API_VERSION
	.align		4
        /*0000*/ 	.byte	0x04, 0x37
        /*0002*/ 	.short	(.L_7 - .L_6)
.L_6:
        /*0004*/ 	.word	0x00000082


	//----- nvinfo : EIATTR_KPARAM_INFO
	.align		4
.L_7:
        /*0008*/ 	.byte	0x04, 0x17
        /*000a*/ 	.short	(.L_9 - .L_8)
.L_8:
        /*000c*/ 	.word	0x00000000
        /*0010*/ 	.short	0x0003
        /*0012*/ 	.short	0x0018
        /*0014*/ 	.byte	0x00, 0xf0, 0x11, 0x00


	//----- nvinfo : EIATTR_KPARAM_INFO
	.align		4
.L_9:
        /*0018*/ 	.byte	0x04, 0x17
        /*001a*/ 	.short	(.L_11 - .L_10)
.L_10:
        /*001c*/ 	.word	0x00000000
        /*0020*/ 	.short	0x0002
        /*0022*/ 	.short	0x0010
        /*0024*/ 	.byte	0x00, 0xf5, 0x21, 0x00


	//----- nvinfo : EIATTR_KPARAM_INFO
	.align		4
.L_11:
        /*0028*/ 	.byte	0x04, 0x17
        /*002a*/ 	.short	(.L_13 - .L_12)
.L_12:
        /*002c*/ 	.word	0x00000000
        /*0030*/ 	.short	0x0001
        /*0032*/ 	.short	0x0008
        /*0034*/ 	.byte	0x00, 0xf5, 0x21, 0x00


	//----- nvinfo : EIATTR_KPARAM_INFO
	.align		4
.L_13:
        /*0038*/ 	.byte	0x04, 0x17
        /*003a*/ 	.short	(.L_15 - .L_14)
.L_14:
        /*003c*/ 	.word	0x00000000
        /*0040*/ 	.short	0x0000
        /*0042*/ 	.short	0x0000
        /*0044*/ 	.byte	0x00, 0xf5, 0x21, 0x00


	//----- nvinfo : EIATTR_SPARSE_MMA_MASK
	.align		4
.L_15:
        /*0048*/ 	.byte	0x03, 0x50
        /*004a*/ 	.short	0x0000


	//----- nvinfo : EIATTR_MAXREG_COUNT
	.align		4
        /*004c*/ 	.byte	0x03, 0x1b
        /*004e*/ 	.short	0x00ff


	//----- nvinfo : EIATTR_MERCURY_ISA_VERSION
	.align		4
        /*0050*/ 	.byte	0x03, 0x5f
        /*0052*/ 	.short	0x0101


	//----- nvinfo : EIATTR_VRC_CTA_INIT_COUNT
	.align		4
        /*0054*/ 	.byte	0x02, 0x4a
	.zero		1
	.zero		1


	//----- nvinfo : EIATTR_EXIT_INSTR_OFFSETS
	.align		4
        /*0058*/ 	.byte	0x04, 0x1c
        /*005a*/ 	.short	(.L_17 - .L_16)


	//   ....[0]....
.L_16:
        /*005c*/ 	.word	0x00000130


	//   ....[1]....
        /*0060*/ 	.word	0x00000180


	//----- nvinfo : EIATTR_CBANK_PARAM_SIZE
	.align		4
.L_17:
        /*0064*/ 	.byte	0x03, 0x19
        /*0066*/ 	.short	0x001c


	//----- nvinfo : EIATTR_PARAM_CBANK
	.align		4
        /*0068*/ 	.byte	0x04, 0x0a
        /*006a*/ 	.short	(.L_19 - .L_18)
	.align		4
.L_18:
        /*006c*/ 	.word	index@(.nv.constant0._Z6kernelPdS_S_i)
        /*0070*/ 	.short	0x0380
        /*0072*/ 	.short	0x001c


	//----- nvinfo : EIATTR_SW_WAR
	.align		4
.L_19:
        /*0074*/ 	.byte	0x04, 0x36
        /*0076*/ 	.short	(.L_21 - .L_20)
.L_20:
        /*0078*/ 	.word	0x00000008
.L_21:


//--------------------- .nv.callgraph             --------------------------
	.section	.nv.callgraph,"",@"SHT_CUDA_CALLGRAPH"
	.align	4
	.sectionentsize	8
	.align		4
        /*0000*/ 	.word	0x00000000
	.align		4
        /*0004*/ 	.word	0xffffffff
	.align		4
        /*0008*/ 	.word	0x00000000
	.align		4
        /*000c*/ 	.word	0xfffffffe
	.align		4
        /*0010*/ 	.word	0x00000000
	.align		4
        /*0014*/ 	.word	0xfffffffd
	.align		4
        /*0018*/ 	.word	0x00000000
	.align		4
        /*001c*/ 	.word	0xfffffffc


//--------------------- .text._Z6kernelPdS_S_i    --------------------------
	.section	.text._Z6kernelPdS_S_i,"ax",@progbits
	.align	128
        .global         _Z6kernelPdS_S_i
        .type           _Z6kernelPdS_S_i,@function
        .size           _Z6kernelPdS_S_i,(.L_x_1 - _Z6kernelPdS_S_i)
        .other          _Z6kernelPdS_S_i,@"STO_CUDA_ENTRY STV_DEFAULT"
_Z6kernelPdS_S_i:
.text._Z6kernelPdS_S_i:
[----:B------:R-:W-:Y:S01]  /*0000*/  LDC R1, c[0x0][0x37c] ;  /* 0x0000df00ff017b82 */ /* 0x000fe20000000800 */
[----:B------:R-:W0:Y:S07]  /*0010*/  S2R R0, SR_TID.X ;  /* 0x0000000000007919 */ /* 0x000e2e0000002100 */
[----:B------:R-:W0:Y:S01]  /*0020*/  S2UR UR4, SR_CTAID.X ;  /* 0x00000000000479c3 */ /* 0x000e220000002500 */
[----:B------:R-:W1:Y:S07]  /*0030*/  LDCU.64 UR6, c[0x0][0x358] ;  /* 0x00006b00ff0677ac */ /* 0x000e6e0008000a00 */
[----:B------:R-:W0:Y:S08]  /*0040*/  LDC R13, c[0x0][0x360] ;  /* 0x0000d800ff0d7b82 */ /* 0x000e300000000800 */
[----:B------:R-:W2:Y:S08]  /*0050*/  LDC.64 R2, c[0x0][0x380] ;  /* 0x0000e000ff027b82 */ /* 0x000eb00000000a00 */
[----:B------:R-:W3:Y:S01]  /*0060*/  LDC.64 R6, c[0x0][0x388] ;  /* 0x0000e200ff067b82 */ /* 0x000ee20000000a00 */
[----:B0-----:R-:W-:Y:S01]  /*0070*/  IMAD R13, R13, UR4, R0 ;  /* 0x000000040d0d7c24 */ /* 0x001fe2000f8e0200 */
[----:B------:R-:W0:Y:S06]  /*0080*/  LDCU UR4, c[0x0][0x398] ;  /* 0x00007300ff0477ac */ /* 0x000e2c0008000800 */
[----:B------:R-:W4:Y:S01]  /*0090*/  LDC.64 R10, c[0x0][0x390] ;  /* 0x0000e400ff0a7b82 */ /* 0x000f220000000a00 */
[----:B--2---:R-:W-:-:S05]  /*00a0*/  IMAD.WIDE R2, R13, 0x8, R2 ;  /* 0x000000080d027825 */ /* 0x004fca00078e0202 */
[----:B-1----:R-:W2:Y:S01]  /*00b0*/  LDG.E.64 R4, desc[UR6][R2.64] ;  /* 0x0000000602047981 */ /* 0x002ea2000c1e1b00 */
[----:B---3--:R-:W-:-:S05]  /*00c0*/  IMAD.WIDE R6, R13, 0x8, R6 ;  /* 0x000000080d067825 */ /* 0x008fca00078e0206 */
[----:B------:R-:W2:Y:S01]  /*00d0*/  LDG.E.64 R8, desc[UR6][R6.64] ;  /* 0x0000000606087981 */ /* 0x000ea2000c1e1b00 */
[----:B0-----:R-:W-:-:S06]  /*00e0*/  UIADD3 UR4, UPT, UPT, UR4, -0x280, URZ ;  /* 0xfffffd8004047890 */ /* 0x001fcc000fffe0ff */
[C---:B------:R-:W-:Y:S01]  /*00f0*/  ISETP.GE.AND P0, PT, R13.reuse, UR4, PT ;  /* 0x000000040d007c0c */ /* 0x040fe2000bf06270 */
[----:B--2---:R-:W-:Y:S01]  /*0100*/  DADD R4, R4, R8 ;  /* 0x0000000004047229 */ /* 0x004fe20000000008 */
[----:B----4-:R-:W-:-:S06]  /*0110*/  IMAD.WIDE R8, R13, 0x8, R10 ;  /* 0x000000080d087825 */ /* 0x010fcc00078e020a */
[----:B------:R0:W-:Y:S05]  /*0120*/  STG.E.64 desc[UR6][R8.64], R4 ;  /* 0x0000000408007986 */ /* 0x0001ea000c101b06 */
[----:B------:R-:W-:Y:S05]  /*0130*/  @P0 EXIT ;  /* 0x000000000000094d */ /* 0x000fea0003800000 */
[----:B------:R-:W0:Y:S04]  /*0140*/  LDG.E.64 R2, desc[UR6][R2.64+0x1400] ;  /* 0x0014000602027981 */ /* 0x000e28000c1e1b00 */
[----:B------:R-:W0:Y:S02]  /*0150*/  LDG.E.64 R6, desc[UR6][R6.64+0x1400] ;  /* 0x0014000606067981 */ /* 0x000e24000c1e1b00 */
[----:B0-----:R-:W-:-:S07]  /*0160*/  DADD R4, R2, R6 ;  /* 0x0000000002047229 */ /* 0x001fce0000000006 */
[----:B------:R-:W-:Y:S01]  /*0170*/  STG.E.64 desc[UR6][R8.64+0x1400], R4 ;  /* 0x0014000408007986 */ /* 0x000fe2000c101b06 */
[----:B------:R-:W-:Y:S05]  /*0180*/  EXIT ;  /* 0x000000000000794d */ /* 0x000fea0003800000 */
.L_x_0:
[----:B------:R-:W-:-:S00]  /*0190*/  BRA `(.L_x_0) ;  /* 0xfffffffc00fc7947 */ /* 0x000fc0000383ffff */
[----:B------:R-:W-:-:S00]  /*01a0*/  NOP ;  /* 0x0000000000007918 */ /* 0x000fc00000000000 */
        /* <DEDUP_REMOVED lines=13> */
.L_x_1:


//--------------------- .nv.shared.reserved.0     --------------------------
	.section	.nv.shared.reserved.0,"aw",@nobits
	.weak		__nv_reservedSMEM_offset_0_alias
	.size		__nv_reservedSMEM_offset_0_alias, 0, 64
	.other		__nv_reservedSMEM_offset_0_alias,@"STO_CUDA_RESERVED_SHARED STV_DEFAULT"
__nv_reservedSMEM_offset_0_alias:
	.zero		0
	.zero		64


//--------------------- .nv.constant0._Z6kernelPdS_S_i --------------------------
	.section	.nv.constant0._Z6kernelPdS_S_i,"a",@progbits
	.sectionflags	@""
	.align	4
.nv.constant0._Z6kernelPdS_S_i:
	.zero		924


//--------------------- SYMBOLS --------------------------

	.type		.nv.reservedSmem.offset0,@object
	.size		.nv.reservedSmem.offset0,0x4
